	.headerflags	@"EF_CUDA_TEXMODE_UNIFIED EF_CUDA_64BIT_ADDRESS EF_CUDA_SM89 EF_CUDA_VIRTUAL_SM(EF_CUDA_SM89)"
	.elftype	@"ET_EXEC"


//--------------------- .nv.info                  --------------------------
	.section	.nv.info,"",@"SHT_CUDA_INFO"
	.align	4


	//----- nvinfo : EIATTR_REGCOUNT
	.align		4
        /*0000*/ 	.byte	0x04, 0x2f
        /*0002*/ 	.short	(.L_1 - .L_0)
	.align		4
.L_0:
        /*0004*/ 	.word	index@(triton__0d1d2d3de)
        /*0008*/ 	.word	0x0000000c


	//----- nvinfo : EIATTR_MAX_STACK_SIZE
	.align		4
.L_1:
        /*000c*/ 	.byte	0x04, 0x23
        /*000e*/ 	.short	(.L_3 - .L_2)
	.align		4
.L_2:
        /*0010*/ 	.word	index@(triton__0d1d2d3de)
        /*0014*/ 	.word	0x00000000


	//----- nvinfo : EIATTR_MIN_STACK_SIZE
	.align		4
.L_3:
        /*0018*/ 	.byte	0x04, 0x12
        /*001a*/ 	.short	(.L_5 - .L_4)
	.align		4
.L_4:
        /*001c*/ 	.word	index@(triton__0d1d2d3de)
        /*0020*/ 	.word	0x00000000


	//----- nvinfo : EIATTR_FRAME_SIZE
	.align		4
.L_5:
        /*0024*/ 	.byte	0x04, 0x11
        /*0026*/ 	.short	(.L_7 - .L_6)
	.align		4
.L_6:
        /*0028*/ 	.word	index@(triton__0d1d2d3de)
        /*002c*/ 	.word	0x00000000
.L_7:


//--------------------- .nv.info.triton__0d1d2d3de --------------------------
	.section	.nv.info.triton__0d1d2d3de,"",@"SHT_CUDA_INFO"
	.align	4


	//----- nvinfo : EIATTR_CUDA_API_VERSION
	.align		4
        /*0000*/ 	.byte	0x04, 0x37
        /*0002*/ 	.short	(.L_9 - .L_8)
.L_8:
        /*0004*/ 	.word	0x0000007b


	//----- nvinfo : EIATTR_PARAM_CBANK
	.align		4
.L_9:
        /*0008*/ 	.byte	0x04, 0x0a
        /*000a*/ 	.short	(.L_11 - .L_10)
	.align		4
.L_10:
        /*000c*/ 	.word	index@(.nv.constant0.triton__0d1d2d3de)
        /*0010*/ 	.short	0x0160
        /*0012*/ 	.short	0x001c


	//----- nvinfo : EIATTR_CBANK_PARAM_SIZE
	.align		4
.L_11:
        /*0014*/ 	.byte	0x03, 0x19
        /*0016*/ 	.short	0x001c


	//----- nvinfo : EIATTR_KPARAM_INFO
	.align		4
        /*0018*/ 	.byte	0x04, 0x17
        /*001a*/ 	.short	(.L_13 - .L_12)
.L_12:
        /*001c*/ 	.word	0x00000000
        /*0020*/ 	.short	0x0003
        /*0022*/ 	.short	0x0018
        /*0024*/ 	.byte	0x00, 0xf0, 0x11, 0x00


	//----- nvinfo : EIATTR_KPARAM_INFO
	.align		4
.L_13:
        /*0028*/ 	.byte	0x04, 0x17
        /*002a*/ 	.short	(.L_15 - .L_14)
.L_14:
        /*002c*/ 	.word	0x00000000
        /*0030*/ 	.short	0x0002
        /*0032*/ 	.short	0x0010
        /*0034*/ 	.byte	0x00, 0xf0, 0x21, 0x00


	//----- nvinfo : EIATTR_KPARAM_INFO
	.align		4
.L_15:
        /*0038*/ 	.byte	0x04, 0x17
        /*003a*/ 	.short	(.L_17 - .L_16)
.L_16:
        /*003c*/ 	.word	0x00000000
        /*0040*/ 	.short	0x0001
        /*0042*/ 	.short	0x0008
        /*0044*/ 	.byte	0x00, 0xf0, 0x21, 0x00


	//----- nvinfo : EIATTR_KPARAM_INFO
	.align		4
.L_17:
        /*0048*/ 	.byte	0x04, 0x17
        /*004a*/ 	.short	(.L_19 - .L_18)
.L_18:
        /*004c*/ 	.word	0x00000000
        /*0050*/ 	.short	0x0000
        /*0052*/ 	.short	0x0000
        /*0054*/ 	.byte	0x00, 0xf0, 0x21, 0x00


	//----- nvinfo : EIATTR_MAXREG_COUNT
	.align		4
.L_19:
        /*0058*/ 	.byte	0x03, 0x1b
        /*005a*/ 	.short	0x00ff


	//----- nvinfo : EIATTR_EXIT_INSTR_OFFSETS
	.align		4
        /*005c*/ 	.byte	0x04, 0x1c
        /*005e*/ 	.short	(.L_21 - .L_20)


	//   ....[0]....
.L_20:
        /*0060*/ 	.word	0x000001a0


	//----- nvinfo : EIATTR_MAX_THREADS
	.align		4
.L_21:
        /*0064*/ 	.byte	0x04, 0x05
        /*0066*/ 	.short	(.L_23 - .L_22)
.L_22:
        /*0068*/ 	.word	0x00000080
        /*006c*/ 	.word	0x00000001
        /*0070*/ 	.word	0x00000001
.L_23:


//--------------------- .nv.rel.action            --------------------------
	.section	.nv.rel.action,"",@"SHT_CUDA_RELOCINFO"
	.align	8
	.sectionentsize	8
        /*0000*/ 	.byte	0x73, 0x00, 0x00, 0x00, 0x00, 0x00, 0x00, 0x00, 0x00, 0x00, 0x00, 0x11, 0x25, 0x00, 0x05, 0x36


//--------------------- .nv.constant0.triton__0d1d2d3de --------------------------
	.section	.nv.constant0.triton__0d1d2d3de,"a",@progbits
	.align	4
.nv.constant0.triton__0d1d2d3de:
	.zero		380


//--------------------- .text.triton__0d1d2d3de   --------------------------
	.section	.text.triton__0d1d2d3de,"ax",@progbits
	.sectioninfo	@"SHI_REGISTERS=12"
	.align	128
        .global         triton__0d1d2d3de
        .type           triton__0d1d2d3de,@function
        .size           triton__0d1d2d3de,(.L_x_1 - triton__0d1d2d3de)
        .other          triton__0d1d2d3de,@"STO_CUDA_ENTRY STV_DEFAULT"
triton__0d1d2d3de:
.text.triton__0d1d2d3de:
[----:B------:R-:W-:-:S02]  /*0000*/  IMAD.MOV.U32 R1, RZ, RZ, c[0x0][0x28] ;  /* 0x00000a00ff017624 */ /* 0x000fc400078e00ff */
[----:B------:R-:W0:Y:S01]  /*0010*/  S2R R0, SR_TID.X ;  /* 0x0000000000007919 */ /* 0x000e220000002100 */
[----:B------:R-:W-:Y:S01]  /*0020*/  CS2R R6, SRZ ;  /* 0x0000000000067805 */ /* 0x000fe2000001ff00 */
[----:B------:R-:W-:Y:S02]  /*0030*/  ULDC.64 UR4, c[0x0][0x118] ;  /* 0x0000460000047ab9 */ /* 0x000fe40000000a00 */
[----:B------:R-:W1:Y:S01]  /*0040*/  S2R R3, SR_CTAID.X ;  /* 0x0000000000037919 */ /* 0x000e620000002500 */
[----:B0-----:R-:W-:-:S05]  /*0050*/  LOP3.LUT R0, R0, 0x7f, RZ, 0xc0, !PT ;  /* 0x0000007f00007812 */ /* 0x001fca00078ec0ff */
[----:B-1----:R-:W-:-:S04]  /*0060*/  IMAD R0, R3, 0x80, R0 ;  /* 0x0000008003007824 */ /* 0x002fc800078e0200 */
[C---:B------:R-:W-:Y:S01]  /*0070*/  IMAD.HI R2, R0.reuse, 0x38e38e39, RZ ;  /* 0x38e38e3900027827 */ /* 0x040fe200078e02ff */
[----:B------:R-:W-:-:S04]  /*0080*/  ISETP.GE.AND P0, PT, R0, 0x2400, PT ;  /* 0x000024000000780c */ /* 0x000fc80003f06270 */
[----:B------:R-:W-:-:S04]  /*0090*/  SHF.R.U32.HI R3, RZ, 0x1f, R2 ;  /* 0x0000001fff037819 */ /* 0x000fc80000011602 */
[----:B------:R-:W-:Y:S02]  /*00a0*/  LEA.HI.SX32 R3, R2, R3, 0x17 ;  /* 0x0000000302037211 */ /* 0x000fe400078fbaff */
[----:B------:R-:W-:-:S03]  /*00b0*/  MOV R2, 0x4 ;  /* 0x0000000400027802 */ /* 0x000fc60000000f00 */
[----:B------:R-:W-:-:S04]  /*00c0*/  IMAD R3, R3, -0x900, R0 ;  /* 0xfffff70003037824 */ /* 0x000fc800078e0200 */
[----:B------:R-:W-:-:S04]  /*00d0*/  IMAD.WIDE R4, R3, R2, c[0x0][0x168] ;  /* 0x00005a0003047625 */ /* 0x000fc800078e0202 */
[----:B------:R-:W-:Y:S01]  /*00e0*/  IMAD.WIDE R2, R0, R2, c[0x0][0x160] ;  /* 0x0000580000027625 */ /* 0x000fe200078e0202 */
[----:B------:R-:W2:Y:S04]  /*00f0*/  @!P0 LDG.E.EL R7, [R4.64] ;  /* 0x0000000404078981 */ /* 0x000ea8000c2e1900 */
[----:B------:R-:W3:Y:S01]  /*0100*/  @!P0 LDG.E R6, [R2.64] ;  /* 0x0000000402068981 */ /* 0x000ee2000c1e1900 */
[----:B------:R-:W-:Y:S02]  /*0110*/  MOV R9, 0x2 ;  /* 0x0000000200097802 */ /* 0x000fe40000000f00 */
[----:B--2---:R-:W-:Y:S02]  /*0120*/  SEL R7, R7, RZ, !P0 ;  /* 0x000000ff07077207 */ /* 0x004fe40004000000 */
[----:B---3--:R-:W-:-:S03]  /*0130*/  SEL R6, R6, RZ, !P0 ;  /* 0x000000ff06067207 */ /* 0x008fc60004000000 */
[----:B------:R-:W-:-:S04]  /*0140*/  FADD R7, R7, 1 ;  /* 0x3f80000007077421 */ /* 0x000fc80000000000 */
[----:B------:R-:W-:-:S05]  /*0150*/  FMUL R7, R6, R7 ;  /* 0x0000000706077220 */ /* 0x000fca0000400000 */
[----:B------:R-:W-:-:S04]  /*0160*/  FSEL R7, R7, RZ, !P0 ;  /* 0x000000ff07077208 */ /* 0x000fc80004000000 */
[----:B------:R-:W-:Y:S01]  /*0170*/  F2FP.BF16.F32.PACK_AB R3, RZ, R7 ;  /* 0x00000007ff03723e */ /* 0x000fe200000010ff */
[----:B------:R-:W-:-:S05]  /*0180*/  IMAD.WIDE R6, R0, R9, c[0x0][0x170] ;  /* 0x00005c0000067625 */ /* 0x000fca00078e0209 */
[----:B------:R-:W-:Y:S01]  /*0190*/  STG.E.U16 [R6.64], R3 ;  /* 0x0000000306007986 */ /* 0x000fe2000c101504 */
[----:B------:R-:W-:Y:S05]  /*01a0*/  EXIT ;  /* 0x000000000000794d */ /* 0x000fea0003800000 */
.L_x_0:
[----:B------:R-:W-:-:S00]  /*01b0*/  BRA `(.L_x_0) ;  /* 0xfffffff000007947 */ /* 0x000fc0000383ffff */
[----:B------:R-:W-:-:S00]  /*01c0*/  NOP ;  /* 0x0000000000007918 */ /* 0x000fc00000000000 */
        /* <DEDUP_REMOVED lines=11> */
.L_x_1:
